	.headerflags	@"EF_CUDA_TEXMODE_UNIFIED EF_CUDA_64BIT_ADDRESS EF_CUDA_ACCELERATORS EF_CUDA_SM90 EF_CUDA_VIRTUAL_SM(EF_CUDA_SM90)"
	.elftype	@"ET_EXEC"


//--------------------- .nv.info                  --------------------------
	.section	.nv.info,"",@"SHT_CUDA_INFO"
	.align	4


	//----- nvinfo : EIATTR_REGCOUNT
	.align		4
        /*0000*/ 	.byte	0x04, 0x2f
        /*0002*/ 	.short	(.L_1 - .L_0)
	.align		4
.L_0:
        /*0004*/ 	.word	index@(triton_poi_fused_convolution_max_pool2d_with_indices_relu_10)
        /*0008*/ 	.word	0x0000000c


	//----- nvinfo : EIATTR_MIN_STACK_SIZE
	.align		4
.L_1:
        /*000c*/ 	.byte	0x04, 0x12
        /*000e*/ 	.short	(.L_3 - .L_2)
	.align		4
.L_2:
        /*0010*/ 	.word	index@(triton_poi_fused_convolution_max_pool2d_with_indices_relu_10)
        /*0014*/ 	.word	0x00000000


	//----- nvinfo : EIATTR_FRAME_SIZE
	.align		4
.L_3:
        /*0018*/ 	.byte	0x04, 0x11
        /*001a*/ 	.short	(.L_5 - .L_4)
	.align		4
.L_4:
        /*001c*/ 	.word	index@(triton_poi_fused_convolution_max_pool2d_with_indices_relu_10)
        /*0020*/ 	.word	0x00000000


	//----- nvinfo : EIATTR_MIN_STACK_SIZE
	.align		4
.L_5:
        /*0024*/ 	.byte	0x04, 0x12
        /*0026*/ 	.short	(.L_7 - .L_6)
	.align		4
.L_6:
        /*0028*/ 	.word	index@(triton_poi_fused_convolution_max_pool2d_with_indices_relu_10)
        /*002c*/ 	.word	0x00000000
.L_7:


//--------------------- .nv.info.triton_poi_fused_convolution_max_pool2d_with_indices_relu_10 --------------------------
	.section	.nv.info.triton_poi_fused_convolution_max_pool2d_with_indices_relu_10,"",@"SHT_CUDA_INFO"
	.sectionflags	@""
	.align	4


	//----- nvinfo : EIATTR_CUDA_API_VERSION
	.align		4
        /*0000*/ 	.byte	0x04, 0x37
        /*0002*/ 	.short	(.L_9 - .L_8)
.L_8:
        /*0004*/ 	.word	0x0000007c


	//----- nvinfo : EIATTR_KPARAM_INFO
	.align		4
.L_9:
        /*0008*/ 	.byte	0x04, 0x17
        /*000a*/ 	.short	(.L_11 - .L_10)
.L_10:
        /*000c*/ 	.word	0x00000000
        /*0010*/ 	.short	0x0002
        /*0012*/ 	.short	0x0010
        /*0014*/ 	.byte	0x00, 0xf0, 0x11, 0x00


	//----- nvinfo : EIATTR_KPARAM_INFO
	.align		4
.L_11:
        /*0018*/ 	.byte	0x04, 0x17
        /*001a*/ 	.short	(.L_13 - .L_12)
.L_12:
        /*001c*/ 	.word	0x00000000
        /*0020*/ 	.short	0x0001
        /*0022*/ 	.short	0x0008
        /*0024*/ 	.byte	0x00, 0xf4, 0x21, 0x00


	//----- nvinfo : EIATTR_KPARAM_INFO
	.align		4
.L_13:
        /*0028*/ 	.byte	0x04, 0x17
        /*002a*/ 	.short	(.L_15 - .L_14)
.L_14:
        /*002c*/ 	.word	0x00000000
        /*0030*/ 	.short	0x0000
        /*0032*/ 	.short	0x0000
        /*0034*/ 	.byte	0x00, 0xf4, 0x21, 0x00


	//----- nvinfo : EIATTR_SPARSE_MMA_MASK
	.align		4
.L_15:
        /*0038*/ 	.byte	0x03, 0x50
        /*003a*/ 	.short	0x0000


	//----- nvinfo : EIATTR_MAXREG_COUNT
	.align		4
        /*003c*/ 	.byte	0x03, 0x1b
        /*003e*/ 	.short	0x00ff


	//----- nvinfo : EIATTR_EXIT_INSTR_OFFSETS
	.align		4
        /*0040*/ 	.byte	0x04, 0x1c
        /*0042*/ 	.short	(.L_17 - .L_16)


	//   ....[0]....
.L_16:
        /*0044*/ 	.word	0x00000190


	//----- nvinfo : EIATTR_REQNTID
	.align		4
.L_17:
        /*0048*/ 	.byte	0x04, 0x10
        /*004a*/ 	.short	(.L_19 - .L_18)
.L_18:
        /*004c*/ 	.word	0x00000100
        /*0050*/ 	.word	0x00000001
        /*0054*/ 	.word	0x00000001


	//----- nvinfo : EIATTR_CBANK_PARAM_SIZE
	.align		4
.L_19:
        /*0058*/ 	.byte	0x03, 0x19
        /*005a*/ 	.short	0x0014


	//----- nvinfo : EIATTR_PARAM_CBANK
	.align		4
        /*005c*/ 	.byte	0x04, 0x0a
        /*005e*/ 	.short	(.L_21 - .L_20)
	.align		4
.L_20:
        /*0060*/ 	.word	index@(.nv.constant0.triton_poi_fused_convolution_max_pool2d_with_indices_relu_10)
        /*0064*/ 	.short	0x0210
        /*0066*/ 	.short	0x0014


	//----- nvinfo : EIATTR_SW_WAR
	.align		4
.L_21:
        /*0068*/ 	.byte	0x04, 0x36
        /*006a*/ 	.short	(.L_23 - .L_22)
.L_22:
        /*006c*/ 	.word	0x00000008
.L_23:


//--------------------- .nv.callgraph             --------------------------
	.section	.nv.callgraph,"",@"SHT_CUDA_CALLGRAPH"
	.align	4
	.sectionentsize	8
	.align		4
        /*0000*/ 	.word	0x00000000
	.align		4
        /*0004*/ 	.word	0xffffffff
	.align		4
        /*0008*/ 	.word	0x00000000
	.align		4
        /*000c*/ 	.word	0xfffffffe
	.align		4
        /*0010*/ 	.word	0x00000000
	.align		4
        /*0014*/ 	.word	0xfffffffd
	.align		4
        /*0018*/ 	.word	0x00000000
	.align		4
        /*001c*/ 	.word	0xfffffffc


//--------------------- .text.triton_poi_fused_convolution_max_pool2d_with_indices_relu_10 --------------------------
	.section	.text.triton_poi_fused_convolution_max_pool2d_with_indices_relu_10,"ax",@progbits
	.align	128
        .global         triton_poi_fused_convolution_max_pool2d_with_indices_relu_10
        .type           triton_poi_fused_convolution_max_pool2d_with_indices_relu_10,@function
        .size           triton_poi_fused_convolution_max_pool2d_with_indices_relu_10,(.L_x_1 - triton_poi_fused_convolution_max_pool2d_with_indices_relu_10)
        .other          triton_poi_fused_convolution_max_pool2d_with_indices_relu_10,@"STO_CUDA_ENTRY STV_DEFAULT"
triton_poi_fused_convolution_max_pool2d_with_indices_relu_10:
.text.triton_poi_fused_convolution_max_pool2d_with_indices_relu_10:
[----:B------:R-:W-:Y:S01]  /*0000*/  LDC R1, c[0x0][0x28] ;  /* 0x00000a00ff017b82 */ /* 0x000fe20000000800 */
[----:B------:R-:W1:Y:S07]  /*0010*/  S2R R0, SR_TID.X ;  /* 0x0000000000007919 */ /* 0x000e6e0000002100 */
[----:B------:R-:W2:Y:S01]  /*0020*/  LDC.64 R4, c[0x0][0x218] ;  /* 0x00008600ff047b82 */ /* 0x000ea20000000a00 */
[----:B------:R-:W-:Y:S01]  /*0030*/  ULDC.64 UR4, c[0x0][0x208] ;  /* 0x0000820000047ab9 */ /* 0x000fe20000000a00 */
[----:B------:R-:W3:Y:S06]  /*0040*/  S2R R7, SR_CTAID.X ;  /* 0x0000000000077919 */ /* 0x000eec0000002500 */
[----:B------:R-:W4:Y:S01]  /*0050*/  LDC.64 R2, c[0x0][0x210] ;  /* 0x00008400ff027b82 */ /* 0x000f220000000a00 */
[----:B-1----:R-:W-:Y:S01]  /*0060*/  IMAD.SHL.U32 R0, R0, 0x2, RZ ;  /* 0x0000000200007824 */ /* 0x002fe200078e00ff */
[----:B---3--:R-:W-:-:S04]  /*0070*/  SHF.R.S32.HI R6, RZ, 0x16, R7 ;  /* 0x00000016ff067819 */ /* 0x008fc80000011407 */
[----:B------:R-:W-:-:S05]  /*0080*/  LOP3.LUT R0, R0, 0x1fe, RZ, 0xc0, !PT ;  /* 0x000001fe00007812 */ /* 0x000fca00078ec0ff */
[----:B------:R-:W-:Y:S01]  /*0090*/  IMAD R7, R7, 0x200, R0 ;  /* 0x0000020007077824 */ /* 0x000fe200078e0200 */
[----:B------:R-:W-:-:S03]  /*00a0*/  SGXT R0, R6, 0x1 ;  /* 0x000000010600781a */ /* 0x000fc60000000200 */
[----:B----4-:R-:W-:Y:S01]  /*00b0*/  IMAD.WIDE R2, R7, 0x4, R2 ;  /* 0x0000000407027825 */ /* 0x010fe200078e0202 */
[----:B------:R-:W-:-:S04]  /*00c0*/  LEA.HI R0, R0, R7, RZ, 0x7 ;  /* 0x0000000700007211 */ /* 0x000fc800078f38ff */
[----:B------:R-:W-:-:S05]  /*00d0*/  LOP3.LUT R0, R0, 0xffffff80, RZ, 0xc0, !PT ;  /* 0xffffff8000007812 */ /* 0x000fca00078ec0ff */
[----:B------:R-:W-:Y:S02]  /*00e0*/  IMAD.IADD R9, R7, 0x1, -R0 ;  /* 0x0000000107097824 */ /* 0x000fe400078e0a00 */
[----:B------:R-:W3:Y:S02]  /*00f0*/  LDG.E.64 R6, desc[UR4][R2.64] ;  /* 0x0000000402067981 */ /* 0x000ee4000c1e1b00 */
[----:B--2---:R-:W-:-:S06]  /*0100*/  IMAD.WIDE R4, R9, 0x4, R4 ;  /* 0x0000000409047825 */ /* 0x004fcc00078e0204 */
[----:B------:R-:W3:Y:S02]  /*0110*/  LDG.E.EL.64 R4, desc[UR4][R4.64] ;  /* 0x0000000404047981 */ /* 0x000ee4000c2e1b00 */
[C---:B---3--:R-:W-:Y:S01]  /*0120*/  FSETP.GEU.AND P0, PT, R6.reuse, -R4, PT ;  /* 0x800000040600720b */ /* 0x048fe20003f0e000 */
[----:B------:R-:W-:Y:S01]  /*0130*/  FADD R6, R6, R4 ;  /* 0x0000000406067221 */ /* 0x000fe20000000000 */
[C---:B------:R-:W-:Y:S01]  /*0140*/  FADD R0, R7.reuse, R5 ;  /* 0x0000000507007221 */ /* 0x040fe20000000000 */
[----:B------:R-:W-:-:S03]  /*0150*/  FSETP.GEU.AND P1, PT, R7, -R5, PT ;  /* 0x800000050700720b */ /* 0x000fc60003f2e000 */
[----:B------:R-:W-:Y:S02]  /*0160*/  FSEL R6, R6, RZ, P0 ;  /* 0x000000ff06067208 */ /* 0x000fe40000000000 */
[----:B------:R-:W-:-:S05]  /*0170*/  FSEL R7, R0, RZ, P1 ;  /* 0x000000ff00077208 */ /* 0x000fca0000800000 */
[----:B------:R-:W-:Y:S01]  /*0180*/  STG.E.64 desc[UR4][R2.64], R6 ;  /* 0x0000000602007986 */ /* 0x000fe2000c101b04 */
[----:B------:R-:W-:Y:S05]  /*0190*/  EXIT ;  /* 0x000000000000794d */ /* 0x000fea0003800000 */
.L_x_0:
[----:B------:R-:W-:-:S00]  /*01a0*/  BRA `(.L_x_0) ;  /* 0xfffffffc00fc7947 */ /* 0x000fc0000383ffff */
[----:B------:R-:W-:-:S00]  /*01b0*/  NOP ;  /* 0x0000000000007918 */ /* 0x000fc00000000000 */
        /* <DEDUP_REMOVED lines=12> */
.L_x_1:


//--------------------- .nv.constant0.triton_poi_fused_convolution_max_pool2d_with_indices_relu_10 --------------------------
	.section	.nv.constant0.triton_poi_fused_convolution_max_pool2d_with_indices_relu_10,"a",@progbits
	.sectionflags	@""
	.align	4
.nv.constant0.triton_poi_fused_convolution_max_pool2d_with_indices_relu_10:
	.zero		548
